	.headerflags	@"EF_CUDA_TEXMODE_UNIFIED EF_CUDA_64BIT_ADDRESS EF_CUDA_ACCELERATORS EF_CUDA_SM90 EF_CUDA_VIRTUAL_SM(EF_CUDA_SM90)"
	.elftype	@"ET_EXEC"


//--------------------- .nv.info                  --------------------------
	.section	.nv.info,"",@"SHT_CUDA_INFO"
	.align	4


	//----- nvinfo : EIATTR_REGCOUNT
	.align		4
        /*0000*/ 	.byte	0x04, 0x2f
        /*0002*/ 	.short	(.L_3 - .L_2)
	.align		4
.L_2:
        /*0004*/ 	.word	index@(triton_poi_fused__native_batch_norm_legit_no_training_convolution_relu_11)
        /*0008*/ 	.word	0x00000017


	//----- nvinfo : EIATTR_MIN_STACK_SIZE
	.align		4
.L_3:
        /*000c*/ 	.byte	0x04, 0x12
        /*000e*/ 	.short	(.L_5 - .L_4)
	.align		4
.L_4:
        /*0010*/ 	.word	index@(triton_poi_fused__native_batch_norm_legit_no_training_convolution_relu_11)
        /*0014*/ 	.word	0x00000000


	//----- nvinfo : EIATTR_FRAME_SIZE
	.align		4
.L_5:
        /*0018*/ 	.byte	0x04, 0x11
        /*001a*/ 	.short	(.L_7 - .L_6)
	.align		4
.L_6:
        /*001c*/ 	.word	index@(triton_poi_fused__native_batch_norm_legit_no_training_convolution_relu_11)
        /*0020*/ 	.word	0x00000000


	//----- nvinfo : EIATTR_MIN_STACK_SIZE
	.align		4
.L_7:
        /*0024*/ 	.byte	0x04, 0x12
        /*0026*/ 	.short	(.L_9 - .L_8)
	.align		4
.L_8:
        /*0028*/ 	.word	index@(triton_poi_fused__native_batch_norm_legit_no_training_convolution_relu_11)
        /*002c*/ 	.word	0x00000000
.L_9:


//--------------------- .nv.info.triton_poi_fused__native_batch_norm_legit_no_training_convolution_relu_11 --------------------------
	.section	.nv.info.triton_poi_fused__native_batch_norm_legit_no_training_convolution_relu_11,"",@"SHT_CUDA_INFO"
	.sectionflags	@""
	.align	4


	//----- nvinfo : EIATTR_CUDA_API_VERSION
	.align		4
        /*0000*/ 	.byte	0x04, 0x37
        /*0002*/ 	.short	(.L_11 - .L_10)
.L_10:
        /*0004*/ 	.word	0x0000007c


	//----- nvinfo : EIATTR_KPARAM_INFO
	.align		4
.L_11:
        /*0008*/ 	.byte	0x04, 0x17
        /*000a*/ 	.short	(.L_13 - .L_12)
.L_12:
        /*000c*/ 	.word	0x00000000
        /*0010*/ 	.short	0x0007
        /*0012*/ 	.short	0x0038
        /*0014*/ 	.byte	0x00, 0xf0, 0x11, 0x00


	//----- nvinfo : EIATTR_KPARAM_INFO
	.align		4
.L_13:
        /*0018*/ 	.byte	0x04, 0x17
        /*001a*/ 	.short	(.L_15 - .L_14)
.L_14:
        /*001c*/ 	.word	0x00000000
        /*0020*/ 	.short	0x0006
        /*0022*/ 	.short	0x0030
        /*0024*/ 	.byte	0x00, 0xf4, 0x21, 0x00


	//----- nvinfo : EIATTR_KPARAM_INFO
	.align		4
.L_15:
        /*0028*/ 	.byte	0x04, 0x17
        /*002a*/ 	.short	(.L_17 - .L_16)
.L_16:
        /*002c*/ 	.word	0x00000000
        /*0030*/ 	.short	0x0005
        /*0032*/ 	.short	0x0028
        /*0034*/ 	.byte	0x00, 0xf4, 0x21, 0x00


	//----- nvinfo : EIATTR_KPARAM_INFO
	.align		4
.L_17:
        /*0038*/ 	.byte	0x04, 0x17
        /*003a*/ 	.short	(.L_19 - .L_18)
.L_18:
        /*003c*/ 	.word	0x00000000
        /*0040*/ 	.short	0x0004
        /*0042*/ 	.short	0x0020
        /*0044*/ 	.byte	0x00, 0xf4, 0x21, 0x00


	//----- nvinfo : EIATTR_KPARAM_INFO
	.align		4
.L_19:
        /*0048*/ 	.byte	0x04, 0x17
        /*004a*/ 	.short	(.L_21 - .L_20)
.L_20:
        /*004c*/ 	.word	0x00000000
        /*0050*/ 	.short	0x0003
        /*0052*/ 	.short	0x0018
        /*0054*/ 	.byte	0x00, 0xf4, 0x21, 0x00


	//----- nvinfo : EIATTR_KPARAM_INFO
	.align		4
.L_21:
        /*0058*/ 	.byte	0x04, 0x17
        /*005a*/ 	.short	(.L_23 - .L_22)
.L_22:
        /*005c*/ 	.word	0x00000000
        /*0060*/ 	.short	0x0002
        /*0062*/ 	.short	0x0010
        /*0064*/ 	.byte	0x00, 0xf4, 0x21, 0x00


	//----- nvinfo : EIATTR_KPARAM_INFO
	.align		4
.L_23:
        /*0068*/ 	.byte	0x04, 0x17
        /*006a*/ 	.short	(.L_25 - .L_24)
.L_24:
        /*006c*/ 	.word	0x00000000
        /*0070*/ 	.short	0x0001
        /*0072*/ 	.short	0x0008
        /*0074*/ 	.byte	0x00, 0xf4, 0x21, 0x00


	//----- nvinfo : EIATTR_KPARAM_INFO
	.align		4
.L_25:
        /*0078*/ 	.byte	0x04, 0x17
        /*007a*/ 	.short	(.L_27 - .L_26)
.L_26:
        /*007c*/ 	.word	0x00000000
        /*0080*/ 	.short	0x0000
        /*0082*/ 	.short	0x0000
        /*0084*/ 	.byte	0x00, 0xf4, 0x21, 0x00


	//----- nvinfo : EIATTR_SPARSE_MMA_MASK
	.align		4
.L_27:
        /*0088*/ 	.byte	0x03, 0x50
        /*008a*/ 	.short	0x0000


	//----- nvinfo : EIATTR_MAXREG_COUNT
	.align		4
        /*008c*/ 	.byte	0x03, 0x1b
        /*008e*/ 	.short	0x00ff


	//----- nvinfo : EIATTR_EXIT_INSTR_OFFSETS
	.align		4
        /*0090*/ 	.byte	0x04, 0x1c
        /*0092*/ 	.short	(.L_29 - .L_28)


	//   ....[0]....
.L_28:
        /*0094*/ 	.word	0x00000380


	//   ....[1]....
        /*0098*/ 	.word	0x000003a0


	//----- nvinfo : EIATTR_REQNTID
	.align		4
.L_29:
        /*009c*/ 	.byte	0x04, 0x10
        /*009e*/ 	.short	(.L_31 - .L_30)
.L_30:
        /*00a0*/ 	.word	0x00000080
        /*00a4*/ 	.word	0x00000001
        /*00a8*/ 	.word	0x00000001


	//----- nvinfo : EIATTR_CBANK_PARAM_SIZE
	.align		4
.L_31:
        /*00ac*/ 	.byte	0x03, 0x19
        /*00ae*/ 	.short	0x003c


	//----- nvinfo : EIATTR_PARAM_CBANK
	.align		4
        /*00b0*/ 	.byte	0x04, 0x0a
        /*00b2*/ 	.short	(.L_33 - .L_32)
	.align		4
.L_32:
        /*00b4*/ 	.word	index@(.nv.constant0.triton_poi_fused__native_batch_norm_legit_no_training_convolution_relu_11)
        /*00b8*/ 	.short	0x0210
        /*00ba*/ 	.short	0x003c


	//----- nvinfo : EIATTR_SW_WAR
	.align		4
.L_33:
        /*00bc*/ 	.byte	0x04, 0x36
        /*00be*/ 	.short	(.L_35 - .L_34)
.L_34:
        /*00c0*/ 	.word	0x00000008
.L_35:


//--------------------- .nv.callgraph             --------------------------
	.section	.nv.callgraph,"",@"SHT_CUDA_CALLGRAPH"
	.align	4
	.sectionentsize	8
	.align		4
        /*0000*/ 	.word	0x00000000
	.align		4
        /*0004*/ 	.word	0xffffffff
	.align		4
        /*0008*/ 	.word	0x00000000
	.align		4
        /*000c*/ 	.word	0xfffffffe
	.align		4
        /*0010*/ 	.word	0x00000000
	.align		4
        /*0014*/ 	.word	0xfffffffd
	.align		4
        /*0018*/ 	.word	0x00000000
	.align		4
        /*001c*/ 	.word	0xfffffffc


//--------------------- .nv.constant4             --------------------------
	.section	.nv.constant4,"a",@progbits
	.align	8
	.align		8
.nv.constant4:
        /*0000*/ 	.dword	_$_str
	.align		8
        /*0008*/ 	.dword	_$_str_$_2


//--------------------- .text.triton_poi_fused__native_batch_norm_legit_no_training_convolution_relu_11 --------------------------
	.section	.text.triton_poi_fused__native_batch_norm_legit_no_training_convolution_relu_11,"ax",@progbits
	.align	128
        .global         triton_poi_fused__native_batch_norm_legit_no_training_convolution_relu_11
        .type           triton_poi_fused__native_batch_norm_legit_no_training_convolution_relu_11,@function
        .size           triton_poi_fused__native_batch_norm_legit_no_training_convolution_relu_11,(.L_x_1 - triton_poi_fused__native_batch_norm_legit_no_training_convolution_relu_11)
        .other          triton_poi_fused__native_batch_norm_legit_no_training_convolution_relu_11,@"STO_CUDA_ENTRY STV_DEFAULT"
triton_poi_fused__native_batch_norm_legit_no_training_convolution_relu_11:
.text.triton_poi_fused__native_batch_norm_legit_no_training_convolution_relu_11:
[----:B------:R-:W0:Y:S01]  /*0000*/  LDC R1, c[0x0][0x28] ;  /* 0x00000a00ff017b82 */ /* 0x000e220000000800 */
[----:B------:R-:W1:Y:S07]  /*0010*/  S2R R0, SR_TID.X ;  /* 0x0000000000007919 */ /* 0x000e6e0000002100 */
[----:B------:R-:W2:Y:S01]  /*0020*/  LDC.64 R12, c[0x0][0x228] ;  /* 0x00008a00ff0c7b82 */ /* 0x000ea20000000a00 */
[----:B------:R-:W-:Y:S01]  /*0030*/  CS2R R4, SRZ ;  /* 0x0000000000047805 */ /* 0x000fe2000001ff00 */
[----:B------:R-:W-:Y:S01]  /*0040*/  ULDC.64 UR4, c[0x0][0x208] ;  /* 0x0000820000047ab9 */ /* 0x000fe20000000a00 */
[----:B------:R-:W3:Y:S05]  /*0050*/  S2R R3, SR_CTAID.X ;  /* 0x0000000000037919 */ /* 0x000eea0000002500 */
[----:B------:R-:W4:Y:S08]  /*0060*/  LDC.64 R10, c[0x0][0x218] ;  /* 0x00008600ff0a7b82 */ /* 0x000f300000000a00 */
[----:B------:R-:W5:Y:S08]  /*0070*/  LDC.64 R14, c[0x0][0x220] ;  /* 0x00008800ff0e7b82 */ /* 0x000f700000000a00 */
[----:B------:R-:W4:Y:S01]  /*0080*/  LDC.64 R16, c[0x0][0x230] ;  /* 0x00008c00ff107b82 */ /* 0x000f220000000a00 */
[----:B-1----:R-:W-:-:S07]  /*0090*/  LOP3.LUT R0, R0, 0x7f, RZ, 0xc0, !PT ;  /* 0x0000007f00007812 */ /* 0x002fce00078ec0ff */
[----:B------:R-:W1:Y:S01]  /*00a0*/  LDC.64 R6, c[0x0][0x238] ;  /* 0x00008e00ff067b82 */ /* 0x000e620000000a00 */
[----:B---3--:R-:W-:Y:S01]  /*00b0*/  SHF.R.S32.HI R2, RZ, 0x18, R3 ;  /* 0x00000018ff027819 */ /* 0x008fe20000011403 */
[----:B------:R-:W-:-:S03]  /*00c0*/  IMAD R0, R3, 0x80, R0 ;  /* 0x0000008003007824 */ /* 0x000fc600078e0200 */
[----:B------:R-:W-:Y:S02]  /*00d0*/  SGXT R3, R2, 0x1 ;  /* 0x000000010203781a */ /* 0x000fe40000000200 */
[----:B------:R-:W-:Y:S02]  /*00e0*/  ISETP.GE.AND P0, PT, R0, 0x200, PT ;  /* 0x000002000000780c */ /* 0x000fe40003f06270 */
[----:B------:R-:W-:-:S04]  /*00f0*/  LEA.HI R3, R3, R0, RZ, 0x2 ;  /* 0x0000000003037211 */ /* 0x000fc800078f10ff */
[--C-:B------:R-:W-:Y:S02]  /*0100*/  SHF.R.S32.HI R2, RZ, 0x2, R3.reuse ;  /* 0x00000002ff027819 */ /* 0x100fe40000011403 */
[----:B------:R-:W-:-:S04]  /*0110*/  SHF.R.S32.HI R3, RZ, 0x1f, R3 ;  /* 0x0000001fff037819 */ /* 0x000fc80000011403 */
[----:B------:R-:W-:-:S04]  /*0120*/  LEA.HI R3, R3, R2, RZ, 0x5 ;  /* 0x0000000203037211 */ /* 0x000fc800078f28ff */
[----:B------:R-:W-:-:S04]  /*0130*/  LOP3.LUT R3, R3, 0xffffffe0, RZ, 0xc0, !PT ;  /* 0xffffffe003037812 */ /* 0x000fc800078ec0ff */
[----:B------:R-:W-:Y:S02]  /*0140*/  IADD3 R19, R2, -R3, RZ ;  /* 0x8000000302137210 */ /* 0x000fe40007ffe0ff */
[----:B------:R-:W3:Y:S03]  /*0150*/  LDC.64 R2, c[0x0][0x210] ;  /* 0x00008400ff027b82 */ /* 0x000ee60000000a00 */
[----:B--2---:R-:W-:-:S05]  /*0160*/  IMAD.WIDE R12, R19, 0x4, R12 ;  /* 0x00000004130c7825 */ /* 0x004fca00078e020c */
[----:B------:R5:W2:Y:S01]  /*0170*/  @!P0 LDG.E.EL R4, desc[UR4][R12.64] ;  /* 0x000000040c048981 */ /* 0x000aa2000c2e1900 */
[----:B------:R-:W-:Y:S01]  /*0180*/  CS2R R8, SRZ ;  /* 0x0000000000087805 */ /* 0x000fe2000001ff00 */
[----:B----4-:R-:W-:-:S05]  /*0190*/  IMAD.WIDE R10, R19, 0x4, R10 ;  /* 0x00000004130a7825 */ /* 0x010fca00078e020a */
[----:B------:R4:W2:Y:S01]  /*01a0*/  @!P0 LDG.E.EL R8, desc[UR4][R10.64] ;  /* 0x000000040a088981 */ /* 0x0008a2000c2e1900 */
[----:B-----5:R-:W-:-:S04]  /*01b0*/  IMAD.WIDE R12, R19, 0x4, R14 ;  /* 0x00000004130c7825 */ /* 0x020fc800078e020e */
[----:B---3--:R-:W-:Y:S01]  /*01c0*/  IMAD.WIDE R2, R0, 0x4, R2 ;  /* 0x0000000400027825 */ /* 0x008fe200078e0202 */
[----:B------:R-:W3:Y:S04]  /*01d0*/  @!P0 LDG.E.EL R9, desc[UR4][R12.64] ;  /* 0x000000040c098981 */ /* 0x000ee8000c2e1900 */
[----:B------:R-:W5:Y:S01]  /*01e0*/  @!P0 LDG.E R5, desc[UR4][R2.64] ;  /* 0x0000000402058981 */ /* 0x000f62000c1e1900 */
[----:B0-----:R-:W-:-:S04]  /*01f0*/  IMAD.WIDE R14, R19, 0x4, R16 ;  /* 0x00000004130e7825 */ /* 0x001fc800078e0210 */
[----:B-1----:R-:W-:Y:S01]  /*0200*/  IMAD.WIDE R16, R19, 0x4, R6 ;  /* 0x0000000413107825 */ /* 0x002fe200078e0206 */
[----:B------:R-:W-:Y:S01]  /*0210*/  CS2R R18, SRZ ;  /* 0x0000000000127805 */ /* 0x000fe2000001ff00 */
[----:B------:R-:W0:Y:S05]  /*0220*/  LDC.64 R6, c[0x0][0x240] ;  /* 0x00009000ff067b82 */ /* 0x000e2a0000000a00 */
[----:B------:R-:W3:Y:S04]  /*0230*/  @!P0 LDG.E.EL R18, desc[UR4][R14.64] ;  /* 0x000000040e128981 */ /* 0x000ee8000c2e1900 */
[----:B------:R-:W3:Y:S01]  /*0240*/  @!P0 LDG.E.EL R19, desc[UR4][R16.64] ;  /* 0x0000000410138981 */ /* 0x000ee2000c2e1900 */
[----:B----4-:R-:W-:-:S02]  /*0250*/  IMAD.MOV.U32 R11, RZ, RZ, 0x3e800000 ;  /* 0x3e800000ff0b7424 */ /* 0x010fc400078e00ff */
[----:B0-----:R-:W-:-:S04]  /*0260*/  IMAD.WIDE R6, R0, 0x4, R6 ;  /* 0x0000000400067825 */ /* 0x001fc800078e0206 */
[----:B--2---:R-:W-:-:S04]  /*0270*/  FADD R4, R4, 9.9999997473787516356e-06 ;  /* 0x3727c5ac04047421 */ /* 0x004fc80000000000 */
[----:B------:R-:W0:Y:S02]  /*0280*/  MUFU.SQRT R20, R4 ;  /* 0x0000000400147308 */ /* 0x000e240000002000 */
[C---:B0-----:R-:W-:Y:S02]  /*0290*/  FSETP.GT.AND P1, PT, R20.reuse, 8.50705917302346158658e+37, PT ;  /* 0x7e8000001400780b */ /* 0x041fe40003f24000 */
[----:B------:R-:W-:-:S11]  /*02a0*/  FSETP.GEU.AND P2, PT, R20, 1.175494350822287508e-38, PT ;  /* 0x008000001400780b */ /* 0x000fd60003f4e000 */
[----:B------:R-:W-:-:S04]  /*02b0*/  @P1 FMUL R20, R20, 0.25 ;  /* 0x3e80000014141820 */ /* 0x000fc80000400000 */
[----:B------:R-:W-:-:S06]  /*02c0*/  @!P2 FMUL R20, R20, 16777216 ;  /* 0x4b8000001414a820 */ /* 0x000fcc0000400000 */
[----:B------:R-:W0:Y:S01]  /*02d0*/  MUFU.RCP R20, R20 ;  /* 0x0000001400147308 */ /* 0x000e220000001000 */
[----:B------:R-:W-:Y:S01]  /*02e0*/  FSEL R11, R11, 1, P1 ;  /* 0x3f8000000b0b7808 */ /* 0x000fe20000800000 */
[----:B-----5:R-:W-:-:S04]  /*02f0*/  FADD R5, R8, R5 ;  /* 0x0000000508057221 */ /* 0x020fc80000000000 */
[----:B------:R-:W-:Y:S01]  /*0300*/  @!P2 FMUL R11, R11, 16777216 ;  /* 0x4b8000000b0ba820 */ /* 0x000fe20000400000 */
[----:B---3--:R-:W-:-:S03]  /*0310*/  FADD R9, R5, -R9 ;  /* 0x8000000905097221 */ /* 0x008fc60000000000 */
[----:B0-----:R-:W-:-:S04]  /*0320*/  FMUL R4, R20, R11 ;  /* 0x0000000b14047220 */ /* 0x001fc80000400000 */
[----:B------:R-:W-:-:S04]  /*0330*/  FMUL R4, R9, R4 ;  /* 0x0000000409047220 */ /* 0x000fc80000400000 */
[----:B------:R-:W-:Y:S01]  /*0340*/  FFMA R4, R4, R18, R19 ;  /* 0x0000001204047223 */ /* 0x000fe20000000013 */
[----:B------:R0:W-:Y:S04]  /*0350*/  @!P0 STG.E desc[UR4][R2.64], R5 ;  /* 0x0000000502008986 */ /* 0x0001e8000c101904 */
[----:B------:R-:W-:-:S04]  /*0360*/  FSETP.GEU.AND P1, PT, R4, RZ, PT ;  /* 0x000000ff0400720b */ /* 0x000fc80003f2e000 */
[----:B------:R-:W-:Y:S01]  /*0370*/  FSEL R9, R4, RZ, P1 ;  /* 0x000000ff04097208 */ /* 0x000fe20000800000 */
[----:B0-----:R-:W-:Y:S08]  /*0380*/  @P0 EXIT ;  /* 0x000000000000094d */ /* 0x001ff00003800000 */
[----:B------:R-:W-:Y:S01]  /*0390*/  STG.E desc[UR4][R6.64], R9 ;  /* 0x0000000906007986 */ /* 0x000fe2000c101904 */
[----:B------:R-:W-:Y:S05]  /*03a0*/  EXIT ;  /* 0x000000000000794d */ /* 0x000fea0003800000 */
.L_x_0:
[----:B------:R-:W-:-:S00]  /*03b0*/  BRA `(.L_x_0) ;  /* 0xfffffffc00fc7947 */ /* 0x000fc0000383ffff */
[----:B------:R-:W-:-:S00]  /*03c0*/  NOP ;  /* 0x0000000000007918 */ /* 0x000fc00000000000 */
        /* <DEDUP_REMOVED lines=11> */
.L_x_1:


//--------------------- .nv.global.init           --------------------------
	.section	.nv.global.init,"aw",@progbits
.nv.global.init:
	.type		_$_str,@object
	.size		_$_str,(_$_str_$_2 - _$_str)
_$_str:
        /*0000*/ 	.byte	0x5f, 0x5f, 0x43, 0x55, 0x44, 0x41, 0x5f, 0x46, 0x54, 0x5a, 0x00
	.type		_$_str_$_2,@object
	.size		_$_str_$_2,(.L_1 - _$_str_$_2)
_$_str_$_2:
        /*000b*/ 	.byte	0x5f, 0x5f, 0x43, 0x55, 0x44, 0x41, 0x5f, 0x50, 0x52, 0x45, 0x43, 0x5f, 0x53, 0x51, 0x52, 0x54
        /*001b*/ 	.byte	0x00
.L_1:


//--------------------- .nv.constant0.triton_poi_fused__native_batch_norm_legit_no_training_convolution_relu_11 --------------------------
	.section	.nv.constant0.triton_poi_fused__native_batch_norm_legit_no_training_convolution_relu_11,"a",@progbits
	.sectionflags	@""
	.align	4
.nv.constant0.triton_poi_fused__native_batch_norm_legit_no_training_convolution_relu_11:
	.zero		588
